//
// Generated by NVIDIA NVVM Compiler
//
// Compiler Build ID: CL-36424714
// Cuda compilation tools, release 13.0, V13.0.88
// Based on NVVM 20.0.0
//

.version 9.0
.target sm_100
.address_size 64

	// .globl	_Z22linearAlgebraOperationPfS_fi

.visible .entry _Z22linearAlgebraOperationPfS_fi(
	.param .u64 .ptr .align 1 _Z22linearAlgebraOperationPfS_fi_param_0,
	.param .u64 .ptr .align 1 _Z22linearAlgebraOperationPfS_fi_param_1,
	.param .f32 _Z22linearAlgebraOperationPfS_fi_param_2,
	.param .u32 _Z22linearAlgebraOperationPfS_fi_param_3
)
{
	.reg .pred 	%p<2>;
	.reg .b32 	%r<6>;
	.reg .b32 	%f<5>;
	.reg .b64 	%rd<8>;

	ld.param.u64 	%rd1, [_Z22linearAlgebraOperationPfS_fi_param_0];
	ld.param.u64 	%rd2, [_Z22linearAlgebraOperationPfS_fi_param_1];
	ld.param.f32 	%f1, [_Z22linearAlgebraOperationPfS_fi_param_2];
	ld.param.u32 	%r2, [_Z22linearAlgebraOperationPfS_fi_param_3];
	mov.u32 	%r3, %ctaid.x;
	mov.u32 	%r4, %ntid.x;
	mov.u32 	%r5, %tid.x;
	mad.lo.s32 	%r1, %r3, %r4, %r5;
	setp.ge.s32 	%p1, %r1, %r2;
	@%p1 bra 	$L__BB0_2;
	cvta.to.global.u64 	%rd3, %rd1;
	cvta.to.global.u64 	%rd4, %rd2;
	mul.wide.s32 	%rd5, %r1, 4;
	add.s64 	%rd6, %rd3, %rd5;
	ld.global.f32 	%f2, [%rd6];
	add.s64 	%rd7, %rd4, %rd5;
	ld.global.f32 	%f3, [%rd7];
	fma.rn.f32 	%f4, %f1, %f2, %f3;
	st.global.f32 	[%rd7], %f4;
$L__BB0_2:
	ret;

}


// ===== COMPILED SASS (sm_100) =====

	.target	sm_100

	.elftype	@"ET_EXEC"


//--------------------- .note.nv.tkinfo           --------------------------
	.section	.note.nv.tkinfo,"",@"SHT_NOTE"
	.sectionflags	@"SHF_NOTE_NV_TKINFO"
	.tkinfo
        /*0018*/ 	.word	0x00000002
        /*0030*/ 	.string	""
        /*0030*/ 	.string	"ptxas"
        /*0030*/ 	.string	"Cuda compilation tools, release 13.0, V13.0.88"
        /*0030*/ 	.string	"Build cuda_13.0.r13.0/compiler.36424714_0"
        /*0030*/ 	.string	"-arch sm_100 -m 64 "



//--------------------- .note.nv.cuinfo           --------------------------
	.section	.note.nv.cuinfo,"",@"SHT_NOTE"
	.sectionflags	@"SHF_NOTE_NV_CUINFO"
        /*0018*/ 	.short	0x0002
        /*001a*/ 	.short	0x0064
        /*001c*/ 	.short	0x0082
	.zero		2


//--------------------- .nv.info                  --------------------------
	.section	.nv.info,"",@"SHT_CUDA_INFO"
	.align	4


	//----- nvinfo : EIATTR_REGCOUNT
	.align		4
        /*0000*/ 	.byte	0x04, 0x2f
        /*0002*/ 	.short	(.L_1 - .L_0)
	.align		4
.L_0:
        /*0004*/ 	.word	index@(_Z22linearAlgebraOperationPfS_fi)
        /*0008*/ 	.word	0x0000000a


	//----- nvinfo : EIATTR_FRAME_SIZE
	.align		4
.L_1:
        /*000c*/ 	.byte	0x04, 0x11
        /*000e*/ 	.short	(.L_3 - .L_2)
	.align		4
.L_2:
        /*0010*/ 	.word	index@(_Z22linearAlgebraOperationPfS_fi)
        /*0014*/ 	.word	0x00000000


	//----- nvinfo : EIATTR_MIN_STACK_SIZE
	.align		4
.L_3:
        /*0018*/ 	.byte	0x04, 0x12
        /*001a*/ 	.short	(.L_5 - .L_4)
	.align		4
.L_4:
        /*001c*/ 	.word	index@(_Z22linearAlgebraOperationPfS_fi)
        /*0020*/ 	.word	0x00000000
.L_5:


//--------------------- .nv.compat                --------------------------
	.section	.nv.compat,"",@"SHT_CUDA_COMPAT_INFO"
	.align	4
        /*0000*/ 	.byte	0x02, 0x09, 0x00, 0x00, 0x02, 0x02, 0x01, 0x00, 0x02, 0x05, 0x05, 0x00, 0x03, 0x07, 0x01, 0x01
        /*0010*/ 	.byte	0x02, 0x03, 0x00, 0x00, 0x02, 0x06, 0x01, 0x00, 0x04, 0x0b, 0x08, 0x00, 0x09, 0x00, 0x00, 0x00
        /*0020*/ 	.byte	0x00, 0x00, 0x00, 0x00


//--------------------- .nv.info._Z22linearAlgebraOperationPfS_fi --------------------------
	.section	.nv.info._Z22linearAlgebraOperationPfS_fi,"",@"SHT_CUDA_INFO"
	.sectionflags	@""
	.align	4


	//----- nvinfo : EIATTR_CUDA_API_VERSION
	.align		4
        /*0000*/ 	.byte	0x04, 0x37
        /*0002*/ 	.short	(.L_7 - .L_6)
.L_6:
        /*0004*/ 	.word	0x00000082


	//----- nvinfo : EIATTR_KPARAM_INFO
	.align		4
.L_7:
        /*0008*/ 	.byte	0x04, 0x17
        /*000a*/ 	.short	(.L_9 - .L_8)
.L_8:
        /*000c*/ 	.word	0x00000000
        /*0010*/ 	.short	0x0003
        /*0012*/ 	.short	0x0014
        /*0014*/ 	.byte	0x00, 0xf0, 0x11, 0x00


	//----- nvinfo : EIATTR_KPARAM_INFO
	.align		4
.L_9:
        /*0018*/ 	.byte	0x04, 0x17
        /*001a*/ 	.short	(.L_11 - .L_10)
.L_10:
        /*001c*/ 	.word	0x00000000
        /*0020*/ 	.short	0x0002
        /*0022*/ 	.short	0x0010
        /*0024*/ 	.byte	0x00, 0xf0, 0x11, 0x00


	//----- nvinfo : EIATTR_KPARAM_INFO
	.align		4
.L_11:
        /*0028*/ 	.byte	0x04, 0x17
        /*002a*/ 	.short	(.L_13 - .L_12)
.L_12:
        /*002c*/ 	.word	0x00000000
        /*0030*/ 	.short	0x0001
        /*0032*/ 	.short	0x0008
        /*0034*/ 	.byte	0x00, 0xf5, 0x21, 0x00


	//----- nvinfo : EIATTR_KPARAM_INFO
	.align		4
.L_13:
        /*0038*/ 	.byte	0x04, 0x17
        /*003a*/ 	.short	(.L_15 - .L_14)
.L_14:
        /*003c*/ 	.word	0x00000000
        /*0040*/ 	.short	0x0000
        /*0042*/ 	.short	0x0000
        /*0044*/ 	.byte	0x00, 0xf5, 0x21, 0x00


	//----- nvinfo : EIATTR_SPARSE_MMA_MASK
	.align		4
.L_15:
        /*0048*/ 	.byte	0x03, 0x50
        /*004a*/ 	.short	0x0000


	//----- nvinfo : EIATTR_MAXREG_COUNT
	.align		4
        /*004c*/ 	.byte	0x03, 0x1b
        /*004e*/ 	.short	0x00ff


	//----- nvinfo : EIATTR_MERCURY_ISA_VERSION
	.align		4
        /*0050*/ 	.byte	0x03, 0x5f
        /*0052*/ 	.short	0x0101


	//----- nvinfo : EIATTR_VRC_CTA_INIT_COUNT
	.align		4
        /*0054*/ 	.byte	0x02, 0x4a
	.zero		1
	.zero		1


	//----- nvinfo : EIATTR_EXIT_INSTR_OFFSETS
	.align		4
        /*0058*/ 	.byte	0x04, 0x1c
        /*005a*/ 	.short	(.L_17 - .L_16)


	//   ....[0]....
.L_16:
        /*005c*/ 	.word	0x00000070


	//   ....[1]....
        /*0060*/ 	.word	0x00000120


	//----- nvinfo : EIATTR_CBANK_PARAM_SIZE
	.align		4
.L_17:
        /*0064*/ 	.byte	0x03, 0x19
        /*0066*/ 	.short	0x0018


	//----- nvinfo : EIATTR_PARAM_CBANK
	.align		4
        /*0068*/ 	.byte	0x04, 0x0a
        /*006a*/ 	.short	(.L_19 - .L_18)
	.align		4
.L_18:
        /*006c*/ 	.word	index@(.nv.constant0._Z22linearAlgebraOperationPfS_fi)
        /*0070*/ 	.short	0x0380
        /*0072*/ 	.short	0x0018


	//----- nvinfo : EIATTR_SW_WAR
	.align		4
.L_19:
        /*0074*/ 	.byte	0x04, 0x36
        /*0076*/ 	.short	(.L_21 - .L_20)
.L_20:
        /*0078*/ 	.word	0x00000008
.L_21:


//--------------------- .nv.callgraph             --------------------------
	.section	.nv.callgraph,"",@"SHT_CUDA_CALLGRAPH"
	.align	4
	.sectionentsize	8
	.align		4
        /*0000*/ 	.word	0x00000000
	.align		4
        /*0004*/ 	.word	0xffffffff
	.align		4
        /*0008*/ 	.word	0x00000000
	.align		4
        /*000c*/ 	.word	0xfffffffe
	.align		4
        /*0010*/ 	.word	0x00000000
	.align		4
        /*0014*/ 	.word	0xfffffffd
	.align		4
        /*0018*/ 	.word	0x00000000
	.align		4
        /*001c*/ 	.word	0xfffffffc


//--------------------- .text._Z22linearAlgebraOperationPfS_fi --------------------------
	.section	.text._Z22linearAlgebraOperationPfS_fi,"ax",@progbits
	.align	128
        .global         _Z22linearAlgebraOperationPfS_fi
        .type           _Z22linearAlgebraOperationPfS_fi,@function
        .size           _Z22linearAlgebraOperationPfS_fi,(.L_x_1 - _Z22linearAlgebraOperationPfS_fi)
        .other          _Z22linearAlgebraOperationPfS_fi,@"STO_CUDA_ENTRY STV_DEFAULT"
_Z22linearAlgebraOperationPfS_fi:
.text._Z22linearAlgebraOperationPfS_fi:
[----:B------:R-:W-:Y:S01]  /*0000*/  LDC R1, c[0x0][0x37c] ;  /* 0x0000df00ff017b82 */ /* 0x000fe20000000800 */
[----:B------:R-:W0:Y:S07]  /*0010*/  S2R R0, SR_TID.X ;  /* 0x0000000000007919 */ /* 0x000e2e0000002100 */
[----:B------:R-:W0:Y:S01]  /*0020*/  S2UR UR4, SR_CTAID.X ;  /* 0x00000000000479c3 */ /* 0x000e220000002500 */
[----:B------:R-:W1:Y:S07]  /*0030*/  LDCU UR5, c[0x0][0x394] ;  /* 0x00007280ff0577ac */ /* 0x000e6e0008000800 */
[----:B------:R-:W0:Y:S02]  /*0040*/  LDC R7, c[0x0][0x360] ;  /* 0x0000d800ff077b82 */ /* 0x000e240000000800 */
[----:B0-----:R-:W-:-:S05]  /*0050*/  IMAD R7, R7, UR4, R0 ;  /* 0x0000000407077c24 */ /* 0x001fca000f8e0200 */
[----:B-1----:R-:W-:-:S13]  /*0060*/  ISETP.GE.AND P0, PT, R7, UR5, PT ;  /* 0x0000000507007c0c */ /* 0x002fda000bf06270 */
[----:B------:R-:W-:Y:S05]  /*0070*/  @P0 EXIT ;  /* 0x000000000000094d */ /* 0x000fea0003800000 */
[----:B------:R-:W0:Y:S01]  /*0080*/  LDC.64 R2, c[0x0][0x380] ;  /* 0x0000e000ff027b82 */ /* 0x000e220000000a00 */
[----:B------:R-:W1:Y:S01]  /*0090*/  LDCU.64 UR4, c[0x0][0x358] ;  /* 0x00006b00ff0477ac */ /* 0x000e620008000a00 */
[----:B------:R-:W2:Y:S06]  /*00a0*/  LDCU UR6, c[0x0][0x390] ;  /* 0x00007200ff0677ac */ /* 0x000eac0008000800 */
[----:B------:R-:W3:Y:S01]  /*00b0*/  LDC.64 R4, c[0x0][0x388] ;  /* 0x0000e200ff047b82 */ /* 0x000ee20000000a00 */
[----:B0-----:R-:W-:-:S06]  /*00c0*/  IMAD.WIDE R2, R7, 0x4, R2 ;  /* 0x0000000407027825 */ /* 0x001fcc00078e0202 */
[----:B-1----:R-:W2:Y:S01]  /*00d0*/  LDG.E R2, desc[UR4][R2.64] ;  /* 0x0000000402027981 */ /* 0x002ea2000c1e1900 */
[----:B---3--:R-:W-:-:S05]  /*00e0*/  IMAD.WIDE R4, R7, 0x4, R4 ;  /* 0x0000000407047825 */ /* 0x008fca00078e0204 */
[----:B------:R-:W2:Y:S02]  /*00f0*/  LDG.E R7, desc[UR4][R4.64] ;  /* 0x0000000404077981 */ /* 0x000ea4000c1e1900 */
[----:B--2---:R-:W-:-:S05]  /*0100*/  FFMA R7, R2, UR6, R7 ;  /* 0x0000000602077c23 */ /* 0x004fca0008000007 */
[----:B------:R-:W-:Y:S01]  /*0110*/  STG.E desc[UR4][R4.64], R7 ;  /* 0x0000000704007986 */ /* 0x000fe2000c101904 */
[----:B------:R-:W-:Y:S05]  /*0120*/  EXIT ;  /* 0x000000000000794d */ /* 0x000fea0003800000 */
.L_x_0:
[----:B------:R-:W-:-:S00]  /*0130*/  BRA `(.L_x_0) ;  /* 0xfffffffc00fc7947 */ /* 0x000fc0000383ffff */
[----:B------:R-:W-:-:S00]  /*0140*/  NOP ;  /* 0x0000000000007918 */ /* 0x000fc00000000000 */
        /* <DEDUP_REMOVED lines=11> */
.L_x_1:


//--------------------- .nv.shared.reserved.0     --------------------------
	.section	.nv.shared.reserved.0,"aw",@nobits
	.weak		__nv_reservedSMEM_offset_0_alias
	.size		__nv_reservedSMEM_offset_0_alias, 0, 64
	.other		__nv_reservedSMEM_offset_0_alias,@"STO_CUDA_RESERVED_SHARED STV_DEFAULT"
__nv_reservedSMEM_offset_0_alias:
	.zero		0
	.zero		64


//--------------------- .nv.constant0._Z22linearAlgebraOperationPfS_fi --------------------------
	.section	.nv.constant0._Z22linearAlgebraOperationPfS_fi,"a",@progbits
	.sectionflags	@""
	.align	4
.nv.constant0._Z22linearAlgebraOperationPfS_fi:
	.zero		920


//--------------------- SYMBOLS --------------------------

	.type		.nv.reservedSmem.offset0,@object
	.size		.nv.reservedSmem.offset0,0x4
